	.headerflags	@"EF_CUDA_TEXMODE_UNIFIED EF_CUDA_64BIT_ADDRESS EF_CUDA_ACCELERATORS EF_CUDA_SM90 EF_CUDA_VIRTUAL_SM(EF_CUDA_SM90)"
	.elftype	@"ET_EXEC"


//--------------------- .nv.info                  --------------------------
	.section	.nv.info,"",@"SHT_CUDA_INFO"
	.align	4


	//----- nvinfo : EIATTR_REGCOUNT
	.align		4
        /*0000*/ 	.byte	0x04, 0x2f
        /*0002*/ 	.short	(.L_1 - .L_0)
	.align		4
.L_0:
        /*0004*/ 	.word	index@(triton_poi_fused__unsafe_index_add_convolution_mul_sigmoid_sub_142)
        /*0008*/ 	.word	0x00000018


	//----- nvinfo : EIATTR_MIN_STACK_SIZE
	.align		4
.L_1:
        /*000c*/ 	.byte	0x04, 0x12
        /*000e*/ 	.short	(.L_3 - .L_2)
	.align		4
.L_2:
        /*0010*/ 	.word	index@(triton_poi_fused__unsafe_index_add_convolution_mul_sigmoid_sub_142)
        /*0014*/ 	.word	0x00000000


	//----- nvinfo : EIATTR_FRAME_SIZE
	.align		4
.L_3:
        /*0018*/ 	.byte	0x04, 0x11
        /*001a*/ 	.short	(.L_5 - .L_4)
	.align		4
.L_4:
        /*001c*/ 	.word	index@(triton_poi_fused__unsafe_index_add_convolution_mul_sigmoid_sub_142)
        /*0020*/ 	.word	0x00000000


	//----- nvinfo : EIATTR_MIN_STACK_SIZE
	.align		4
.L_5:
        /*0024*/ 	.byte	0x04, 0x12
        /*0026*/ 	.short	(.L_7 - .L_6)
	.align		4
.L_6:
        /*0028*/ 	.word	index@(triton_poi_fused__unsafe_index_add_convolution_mul_sigmoid_sub_142)
        /*002c*/ 	.word	0x00000000
.L_7:


//--------------------- .nv.info.triton_poi_fused__unsafe_index_add_convolution_mul_sigmoid_sub_142 --------------------------
	.section	.nv.info.triton_poi_fused__unsafe_index_add_convolution_mul_sigmoid_sub_142,"",@"SHT_CUDA_INFO"
	.sectionflags	@""
	.align	4


	//----- nvinfo : EIATTR_CUDA_API_VERSION
	.align		4
        /*0000*/ 	.byte	0x04, 0x37
        /*0002*/ 	.short	(.L_9 - .L_8)
.L_8:
        /*0004*/ 	.word	0x0000007c


	//----- nvinfo : EIATTR_KPARAM_INFO
	.align		4
.L_9:
        /*0008*/ 	.byte	0x04, 0x17
        /*000a*/ 	.short	(.L_11 - .L_10)
.L_10:
        /*000c*/ 	.word	0x00000000
        /*0010*/ 	.short	0x0009
        /*0012*/ 	.short	0x0048
        /*0014*/ 	.byte	0x00, 0xf0, 0x11, 0x00


	//----- nvinfo : EIATTR_KPARAM_INFO
	.align		4
.L_11:
        /*0018*/ 	.byte	0x04, 0x17
        /*001a*/ 	.short	(.L_13 - .L_12)
.L_12:
        /*001c*/ 	.word	0x00000000
        /*0020*/ 	.short	0x0008
        /*0022*/ 	.short	0x0040
        /*0024*/ 	.byte	0x00, 0xf4, 0x21, 0x00


	//----- nvinfo : EIATTR_KPARAM_INFO
	.align		4
.L_13:
        /*0028*/ 	.byte	0x04, 0x17
        /*002a*/ 	.short	(.L_15 - .L_14)
.L_14:
        /*002c*/ 	.word	0x00000000
        /*0030*/ 	.short	0x0007
        /*0032*/ 	.short	0x0038
        /*0034*/ 	.byte	0x00, 0xf4, 0x21, 0x00


	//----- nvinfo : EIATTR_KPARAM_INFO
	.align		4
.L_15:
        /*0038*/ 	.byte	0x04, 0x17
        /*003a*/ 	.short	(.L_17 - .L_16)
.L_16:
        /*003c*/ 	.word	0x00000000
        /*0040*/ 	.short	0x0006
        /*0042*/ 	.short	0x0030
        /*0044*/ 	.byte	0x00, 0xf4, 0x21, 0x00


	//----- nvinfo : EIATTR_KPARAM_INFO
	.align		4
.L_17:
        /*0048*/ 	.byte	0x04, 0x17
        /*004a*/ 	.short	(.L_19 - .L_18)
.L_18:
        /*004c*/ 	.word	0x00000000
        /*0050*/ 	.short	0x0005
        /*0052*/ 	.short	0x0028
        /*0054*/ 	.byte	0x00, 0xf4, 0x21, 0x00


	//----- nvinfo : EIATTR_KPARAM_INFO
	.align		4
.L_19:
        /*0058*/ 	.byte	0x04, 0x17
        /*005a*/ 	.short	(.L_21 - .L_20)
.L_20:
        /*005c*/ 	.word	0x00000000
        /*0060*/ 	.short	0x0004
        /*0062*/ 	.short	0x0020
        /*0064*/ 	.byte	0x00, 0xf4, 0x21, 0x00


	//----- nvinfo : EIATTR_KPARAM_INFO
	.align		4
.L_21:
        /*0068*/ 	.byte	0x04, 0x17
        /*006a*/ 	.short	(.L_23 - .L_22)
.L_22:
        /*006c*/ 	.word	0x00000000
        /*0070*/ 	.short	0x0003
        /*0072*/ 	.short	0x0018
        /*0074*/ 	.byte	0x00, 0xf4, 0x21, 0x00


	//----- nvinfo : EIATTR_KPARAM_INFO
	.align		4
.L_23:
        /*0078*/ 	.byte	0x04, 0x17
        /*007a*/ 	.short	(.L_25 - .L_24)
.L_24:
        /*007c*/ 	.word	0x00000000
        /*0080*/ 	.short	0x0002
        /*0082*/ 	.short	0x0010
        /*0084*/ 	.byte	0x00, 0xf4, 0x21, 0x00


	//----- nvinfo : EIATTR_KPARAM_INFO
	.align		4
.L_25:
        /*0088*/ 	.byte	0x04, 0x17
        /*008a*/ 	.short	(.L_27 - .L_26)
.L_26:
        /*008c*/ 	.word	0x00000000
        /*0090*/ 	.short	0x0001
        /*0092*/ 	.short	0x0008
        /*0094*/ 	.byte	0x00, 0xf4, 0x21, 0x00


	//----- nvinfo : EIATTR_KPARAM_INFO
	.align		4
.L_27:
        /*0098*/ 	.byte	0x04, 0x17
        /*009a*/ 	.short	(.L_29 - .L_28)
.L_28:
        /*009c*/ 	.word	0x00000000
        /*00a0*/ 	.short	0x0000
        /*00a2*/ 	.short	0x0000
        /*00a4*/ 	.byte	0x00, 0xf4, 0x21, 0x00


	//----- nvinfo : EIATTR_SPARSE_MMA_MASK
	.align		4
.L_29:
        /*00a8*/ 	.byte	0x03, 0x50
        /*00aa*/ 	.short	0x0000


	//----- nvinfo : EIATTR_MAXREG_COUNT
	.align		4
        /*00ac*/ 	.byte	0x03, 0x1b
        /*00ae*/ 	.short	0x00ff


	//----- nvinfo : EIATTR_EXIT_INSTR_OFFSETS
	.align		4
        /*00b0*/ 	.byte	0x04, 0x1c
        /*00b2*/ 	.short	(.L_31 - .L_30)


	//   ....[0]....
.L_30:
        /*00b4*/ 	.word	0x000006a0


	//----- nvinfo : EIATTR_REQNTID
	.align		4
.L_31:
        /*00b8*/ 	.byte	0x04, 0x10
        /*00ba*/ 	.short	(.L_33 - .L_32)
.L_32:
        /*00bc*/ 	.word	0x00000080
        /*00c0*/ 	.word	0x00000001
        /*00c4*/ 	.word	0x00000001


	//----- nvinfo : EIATTR_CBANK_PARAM_SIZE
	.align		4
.L_33:
        /*00c8*/ 	.byte	0x03, 0x19
        /*00ca*/ 	.short	0x004c


	//----- nvinfo : EIATTR_PARAM_CBANK
	.align		4
        /*00cc*/ 	.byte	0x04, 0x0a
        /*00ce*/ 	.short	(.L_35 - .L_34)
	.align		4
.L_34:
        /*00d0*/ 	.word	index@(.nv.constant0.triton_poi_fused__unsafe_index_add_convolution_mul_sigmoid_sub_142)
        /*00d4*/ 	.short	0x0210
        /*00d6*/ 	.short	0x004c


	//----- nvinfo : EIATTR_SW_WAR
	.align		4
.L_35:
        /*00d8*/ 	.byte	0x04, 0x36
        /*00da*/ 	.short	(.L_37 - .L_36)
.L_36:
        /*00dc*/ 	.word	0x00000008
.L_37:


//--------------------- .nv.callgraph             --------------------------
	.section	.nv.callgraph,"",@"SHT_CUDA_CALLGRAPH"
	.align	4
	.sectionentsize	8
	.align		4
        /*0000*/ 	.word	0x00000000
	.align		4
        /*0004*/ 	.word	0xffffffff
	.align		4
        /*0008*/ 	.word	0x00000000
	.align		4
        /*000c*/ 	.word	0xfffffffe
	.align		4
        /*0010*/ 	.word	0x00000000
	.align		4
        /*0014*/ 	.word	0xfffffffd
	.align		4
        /*0018*/ 	.word	0x00000000
	.align		4
        /*001c*/ 	.word	0xfffffffc


//--------------------- .text.triton_poi_fused__unsafe_index_add_convolution_mul_sigmoid_sub_142 --------------------------
	.section	.text.triton_poi_fused__unsafe_index_add_convolution_mul_sigmoid_sub_142,"ax",@progbits
	.align	128
        .global         triton_poi_fused__unsafe_index_add_convolution_mul_sigmoid_sub_142
        .type           triton_poi_fused__unsafe_index_add_convolution_mul_sigmoid_sub_142,@function
        .size           triton_poi_fused__unsafe_index_add_convolution_mul_sigmoid_sub_142,(.L_x_1 - triton_poi_fused__unsafe_index_add_convolution_mul_sigmoid_sub_142)
        .other          triton_poi_fused__unsafe_index_add_convolution_mul_sigmoid_sub_142,@"STO_CUDA_ENTRY STV_DEFAULT"
triton_poi_fused__unsafe_index_add_convolution_mul_sigmoid_sub_142:
.text.triton_poi_fused__unsafe_index_add_convolution_mul_sigmoid_sub_142:
[----:B------:R-:W-:Y:S01]  /*0000*/  LDC R1, c[0x0][0x28] ;  /* 0x00000a00ff017b82 */ /* 0x000fe20000000800 */
[----:B------:R-:W1:Y:S07]  /*0010*/  S2R R3, SR_TID.X ;  /* 0x0000000000037919 */ /* 0x000e6e0000002100 */
[----:B------:R-:W2:Y:S01]  /*0020*/  LDC.64 R14, c[0x0][0x218] ;  /* 0x00008600ff0e7b82 */ /* 0x000ea20000000a00 */
[----:B------:R-:W-:Y:S01]  /*0030*/  ULDC.64 UR4, c[0x0][0x208] ;  /* 0x0000820000047ab9 */ /* 0x000fe20000000a00 */
[----:B------:R-:W-:Y:S01]  /*0040*/  ULDC.64 UR6, c[0x0][0x228] ;  /* 0x00008a0000067ab9 */ /* 0x000fe20000000a00 */
[----:B------:R-:W3:Y:S05]  /*0050*/  S2R R6, SR_CTAID.X ;  /* 0x0000000000067919 */ /* 0x000eea0000002500 */
[----:B------:R-:W4:Y:S08]  /*0060*/  LDC.64 R12, c[0x0][0x248] ;  /* 0x00009200ff0c7b82 */ /* 0x000f300000000a00 */
[----:B------:R-:W5:Y:S08]  /*0070*/  LDC.64 R4, c[0x0][0x220] ;  /* 0x00008800ff047b82 */ /* 0x000f700000000a00 */
[----:B------:R-:W5:Y:S01]  /*0080*/  LDC.64 R10, c[0x0][0x238] ;  /* 0x00008e00ff0a7b82 */ /* 0x000f620000000a00 */
[----:B-1----:R-:W-:-:S05]  /*0090*/  LOP3.LUT R3, R3, 0x7f, RZ, 0xc0, !PT ;  /* 0x0000007f03037812 */ /* 0x002fca00078ec0ff */
[----:B---3--:R-:W-:-:S05]  /*00a0*/  IMAD R0, R6, 0x80, R3 ;  /* 0x0000008006007824 */ /* 0x008fca00078e0203 */
[----:B------:R-:W-:-:S04]  /*00b0*/  SHF.R.S32.HI R3, RZ, 0x1f, R0 ;  /* 0x0000001fff037819 */ /* 0x000fc80000011400 */
[----:B------:R-:W-:-:S04]  /*00c0*/  LEA.HI R3, R3, R0, RZ, 0x6 ;  /* 0x0000000003037211 */ /* 0x000fc800078f30ff */
[----:B------:R-:W-:Y:S02]  /*00d0*/  SHF.R.S32.HI R2, RZ, 0x6, R3 ;  /* 0x00000006ff027819 */ /* 0x000fe40000011403 */
[----:B------:R-:W-:Y:S02]  /*00e0*/  LOP3.LUT R3, R3, 0xffffffc0, RZ, 0xc0, !PT ;  /* 0xffffffc003037812 */ /* 0x000fe400078ec0ff */
[----:B------:R-:W-:-:S03]  /*00f0*/  LEA.HI R7, R2, R2, RZ, 0x6 ;  /* 0x0000000202077211 */ /* 0x000fc600078f30ff */
[----:B------:R-:W-:Y:S01]  /*0100*/  IMAD.IADD R3, R0, 0x1, -R3 ;  /* 0x0000000100037824 */ /* 0x000fe200078e0a03 */
[----:B------:R-:W-:-:S05]  /*0110*/  LOP3.LUT R7, R7, 0xffffffc0, RZ, 0xc0, !PT ;  /* 0xffffffc007077812 */ /* 0x000fca00078ec0ff */
[----:B------:R-:W-:-:S04]  /*0120*/  IMAD.IADD R2, R2, 0x1, -R7 ;  /* 0x0000000102027824 */ /* 0x000fc800078e0a07 */
[----:B--2---:R-:W-:-:S05]  /*0130*/  IMAD.WIDE R14, R2, 0x8, R14 ;  /* 0x00000008020e7825 */ /* 0x004fca00078e020e */
[----:B------:R-:W2:Y:S01]  /*0140*/  LDG.E.EL.64 R8, desc[UR4][R14.64] ;  /* 0x000000040e087981 */ /* 0x000ea2000c2e1b00 */
[----:B----4-:R-:W-:-:S04]  /*0150*/  IMAD.WIDE R16, R2, 0x8, R12 ;  /* 0x0000000802107825 */ /* 0x010fc800078e020c */
[C---:B-----5:R-:W-:Y:S02]  /*0160*/  IMAD.WIDE R12, R3.reuse, 0x8, R4 ;  /* 0x00000008030c7825 */ /* 0x060fe400078e0204 */
[----:B------:R-:W3:Y:S02]  /*0170*/  LDG.E.EL.64 R4, desc[UR4][R16.64] ;  /* 0x0000000410047981 */ /* 0x000ee4000c2e1b00 */
[----:B0-----:R-:W-:Y:S02]  /*0180*/  IMAD.WIDE R10, R3, 0x8, R10 ;  /* 0x00000008030a7825 */ /* 0x001fe400078e020a */
[----:B------:R-:W4:Y:S04]  /*0190*/  LDG.E.EL.64 R12, desc[UR4][R12.64] ;  /* 0x000000040c0c7981 */ /* 0x000f28000c2e1b00 */
[----:B------:R-:W5:Y:S01]  /*01a0*/  LDG.E.EL.64 R10, desc[UR4][R10.64] ;  /* 0x000000040a0a7981 */ /* 0x000f62000c2e1b00 */
[----:B--2---:R-:W-:-:S04]  /*01b0*/  SHF.R.U32.HI R7, RZ, 0x1d, R9 ;  /* 0x0000001dff077819 */ /* 0x004fc80000011609 */
[----:B------:R-:W-:-:S04]  /*01c0*/  LOP3.LUT R7, R7, 0x4, RZ, 0xc0, !PT ;  /* 0x0000000407077812 */ /* 0x000fc800078ec0ff */
[----:B------:R-:W-:Y:S02]  /*01d0*/  IADD3 R8, P0, R8, R7, RZ ;  /* 0x0000000708087210 */ /* 0x000fe40007f1e0ff */
[----:B---3--:R-:W-:Y:S02]  /*01e0*/  SHF.R.U32.HI R7, RZ, 0x1d, R5 ;  /* 0x0000001dff077819 */ /* 0x008fe40000011605 */
[----:B----4-:R-:W-:Y:S02]  /*01f0*/  LEA R19, P1, R12, UR6, 0x2 ;  /* 0x000000060c137c11 */ /* 0x010fe4000f8210ff */
[----:B------:R-:W-:Y:S02]  /*0200*/  LOP3.LUT R7, R7, 0x4, RZ, 0xc0, !PT ;  /* 0x0000000407077812 */ /* 0x000fe400078ec0ff */
[----:B------:R-:W-:Y:S02]  /*0210*/  SHF.R.U32.HI R14, RZ, 0x1b, R13 ;  /* 0x0000001bff0e7819 */ /* 0x000fe4000001160d */
[----:B------:R-:W-:-:S02]  /*0220*/  IADD3.X R15, RZ, R9, RZ, P0, !PT ;  /* 0x00000009ff0f7210 */ /* 0x000fc400007fe4ff */
[----:B-----5:R-:W-:Y:S02]  /*0230*/  SHF.R.U32.HI R20, RZ, 0x1b, R11 ;  /* 0x0000001bff147819 */ /* 0x020fe4000001160b */
[----:B------:R-:W-:Y:S02]  /*0240*/  LEA.HI.X R9, R12, UR7, R13, 0x2, P1 ;  /* 0x000000070c097c11 */ /* 0x000fe400088f140d */
[----:B------:R-:W-:Y:S02]  /*0250*/  IADD3 R12, P2, R4, R7, RZ ;  /* 0x00000007040c7210 */ /* 0x000fe40007f5e0ff */
[----:B------:R-:W-:Y:S02]  /*0260*/  SHF.R.S32.HI R13, RZ, 0x18, R6 ;  /* 0x00000018ff0d7819 */ /* 0x000fe40000011406 */
[----:B------:R-:W-:Y:S01]  /*0270*/  LOP3.LUT R14, R14, 0x10, RZ, 0xc0, !PT ;  /* 0x000000100e0e7812 */ /* 0x000fe200078ec0ff */
[----:B------:R-:W-:Y:S01]  /*0280*/  IMAD.X R17, RZ, RZ, R5, P2 ;  /* 0x000000ffff117224 */ /* 0x000fe200010e0605 */
[----:B------:R-:W-:Y:S01]  /*0290*/  LEA R7, P0, R10, UR6, 0x2 ;  /* 0x000000060a077c11 */ /* 0x000fe2000f8010ff */
[----:B------:R-:W0:Y:S01]  /*02a0*/  LDC.64 R4, c[0x0][0x230] ;  /* 0x00008c00ff047b82 */ /* 0x000e220000000a00 */
[----:B------:R-:W-:-:S02]  /*02b0*/  LOP3.LUT R20, R20, 0x10, RZ, 0xc0, !PT ;  /* 0x0000001014147812 */ /* 0x000fc400078ec0ff */
[----:B------:R-:W-:Y:S02]  /*02c0*/  SGXT R13, R13, 0x1 ;  /* 0x000000010d0d781a */ /* 0x000fe40000000200 */
[----:B------:R-:W-:Y:S01]  /*02d0*/  IADD3 R14, P1, R14, R19, RZ ;  /* 0x000000130e0e7210 */ /* 0x000fe20007f3e0ff */
[----:B------:R-:W-:Y:S01]  /*02e0*/  IMAD.SHL.U32 R19, R8, 0x10, RZ ;  /* 0x0000001008137824 */ /* 0x000fe200078e00ff */
[----:B------:R-:W-:Y:S02]  /*02f0*/  LEA.HI.X R10, R10, UR7, R11, 0x2, P0 ;  /* 0x000000070a0a7c11 */ /* 0x000fe400080f140b */
[----:B------:R-:W-:Y:S01]  /*0300*/  IADD3 R20, P0, R20, R7, RZ ;  /* 0x0000000714147210 */ /* 0x000fe20007f1e0ff */
[----:B------:R-:W-:Y:S01]  /*0310*/  IMAD.X R21, RZ, RZ, R9, P1 ;  /* 0x000000ffff157224 */ /* 0x000fe200008e0609 */
[----:B------:R-:W-:Y:S01]  /*0320*/  LEA.HI R13, R13, R0, RZ, 0xc ;  /* 0x000000000d0d7211 */ /* 0x000fe200078f60ff */
[----:B------:R-:W1:Y:S01]  /*0330*/  LDC.64 R6, c[0x0][0x240] ;  /* 0x00009000ff067b82 */ /* 0x000e620000000a00 */
[----:B------:R-:W-:Y:S01]  /*0340*/  SHF.L.U64.HI R11, R8, 0x4, R15 ;  /* 0x00000004080b7819 */ /* 0x000fe2000001020f */
[----:B------:R-:W-:Y:S01]  /*0350*/  IMAD.X R9, RZ, RZ, R10, P0 ;  /* 0x000000ffff097224 */ /* 0x000fe200000e060a */
[----:B------:R-:W-:-:S02]  /*0360*/  SHF.L.U64.HI R18, R12, 0x4, R17 ;  /* 0x000000040c127819 */ /* 0x000fc40000010211 */
[----:B------:R-:W-:Y:S02]  /*0370*/  SHF.L.U32 R15, R12, 0x4, RZ ;  /* 0x000000040c0f7819 */ /* 0x000fe400000006ff */
[----:B------:R-:W-:Y:S02]  /*0380*/  IADD3 R12, P2, R20, R19, RZ ;  /* 0x00000013140c7210 */ /* 0x000fe40007f5e0ff */
[----:B------:R-:W-:Y:S02]  /*0390*/  SHF.R.S32.HI R10, RZ, 0xc, R13 ;  /* 0x0000000cff0a7819 */ /* 0x000fe4000001140d */
[----:B------:R-:W-:Y:S01]  /*03a0*/  IADD3 R16, P1, R19, R14, RZ ;  /* 0x0000000e13107210 */ /* 0x000fe20007f3e0ff */
[----:B------:R-:W-:Y:S01]  /*03b0*/  IMAD.X R13, R9, 0x1, R11, P2 ;  /* 0x00000001090d7824 */ /* 0x000fe200010e060b */
[----:B------:R-:W-:Y:S01]  /*03c0*/  IADD3 R14, P3, R15, R14, RZ ;  /* 0x0000000e0f0e7210 */ /* 0x000fe20007f7e0ff */
[----:B------:R-:W-:Y:S01]  /*03d0*/  IMAD.SHL.U32 R19, R10, 0x10, RZ ;  /* 0x000000100a137824 */ /* 0x000fe200078e00ff */
[----:B------:R-:W-:Y:S01]  /*03e0*/  IADD3 R8, P4, R15, R20, RZ ;  /* 0x000000140f087210 */ /* 0x000fe20007f9e0ff */
[----:B0-----:R-:W2:Y:S01]  /*03f0*/  LDG.E R4, desc[UR4][R4.64] ;  /* 0x0000000404047981 */ /* 0x001ea2000c1e1900 */
[----:B------:R-:W-:Y:S01]  /*0400*/  IADD3.X R17, R11, R21, RZ, P1, !PT ;  /* 0x000000150b117210 */ /* 0x000fe20000ffe4ff */
[----:B------:R-:W-:Y:S01]  /*0410*/  IMAD.X R15, R18, 0x1, R21, P3 ;  /* 0x00000001120f7824 */ /* 0x000fe200018e0615 */
[----:B------:R-:W0:Y:S01]  /*0420*/  LDC.64 R10, c[0x0][0x250] ;  /* 0x00009400ff0a7b82 */ /* 0x000e220000000a00 */
[----:B------:R-:W-:Y:S01]  /*0430*/  IADD3.X R9, R18, R9, RZ, P4, !PT ;  /* 0x0000000912097210 */ /* 0x000fe200027fe4ff */
[----:B------:R-:W-:-:S04]  /*0440*/  IMAD.WIDE R12, R19, 0x4, R12 ;  /* 0x00000004130c7825 */ /* 0x000fc800078e020c */
[C---:B------:R-:W-:Y:S02]  /*0450*/  IMAD.WIDE R16, R19.reuse, 0x4, R16 ;  /* 0x0000000413107825 */ /* 0x040fe400078e0210 */
[----:B------:R-:W2:Y:S02]  /*0460*/  LDG.E.EL R13, desc[UR4][R12.64] ;  /* 0x000000040c0d7981 */ /* 0x000ea4000c2e1900 */
[C---:B------:R-:W-:Y:S02]  /*0470*/  IMAD.WIDE R14, R19.reuse, 0x4, R14 ;  /* 0x00000004130e7825 */ /* 0x040fe400078e020e */
[----:B------:R-:W3:Y:S02]  /*0480*/  LDG.E.EL R17, desc[UR4][R16.64] ;  /* 0x0000000410117981 */ /* 0x000ee4000c2e1900 */
[----:B------:R-:W-:Y:S02]  /*0490*/  IMAD.WIDE R8, R19, 0x4, R8 ;  /* 0x0000000413087825 */ /* 0x000fe400078e0208 */
[----:B------:R-:W4:Y:S02]  /*04a0*/  LDG.E.EL R15, desc[UR4][R14.64] ;  /* 0x000000040e0f7981 */ /* 0x000f24000c2e1900 */
[----:B-1----:R-:W-:-:S02]  /*04b0*/  IMAD.WIDE R6, R3, 0x4, R6 ;  /* 0x0000000403067825 */ /* 0x002fc400078e0206 */
[----:B------:R-:W5:Y:S04]  /*04c0*/  LDG.E.EL R9, desc[UR4][R8.64] ;  /* 0x0000000408097981 */ /* 0x000f68000c2e1900 */
[----:B------:R-:W5:Y:S01]  /*04d0*/  LDG.E.EL R6, desc[UR4][R6.64] ;  /* 0x0000000406067981 */ /* 0x000f62000c2e1900 */
[----:B0-----:R-:W-:-:S06]  /*04e0*/  IMAD.WIDE R10, R2, 0x4, R10 ;  /* 0x00000004020a7825 */ /* 0x001fcc00078e020a */
[----:B------:R-:W5:Y:S01]  /*04f0*/  LDG.E.EL R10, desc[UR4][R10.64] ;  /* 0x000000040a0a7981 */ /* 0x000f62000c2e1900 */
[C---:B--2---:R-:W-:Y:S01]  /*0500*/  FADD R2, R4.reuse, R13 ;  /* 0x0000000d04027221 */ /* 0x044fe20000000000 */
[C---:B---3--:R-:W-:Y:S01]  /*0510*/  FADD R3, R4.reuse, R17 ;  /* 0x0000001104037221 */ /* 0x048fe20000000000 */
[C---:B----4-:R-:W-:Y:S01]  /*0520*/  FADD R19, R4.reuse, R15 ;  /* 0x0000000f04137221 */ /* 0x050fe20000000000 */
[----:B-----5:R-:W-:Y:S02]  /*0530*/  FADD R4, R4, R9 ;  /* 0x0000000904047221 */ /* 0x020fe40000000000 */
[----:B------:R-:W-:Y:S02]  /*0540*/  FADD R2, -R3, R2 ;  /* 0x0000000203027221 */ /* 0x000fe40000000100 */
[----:B------:R-:W-:Y:S02]  /*0550*/  FADD R4, -R19, R4 ;  /* 0x0000000413047221 */ /* 0x000fe40000000100 */
[----:B------:R-:W-:-:S02]  /*0560*/  FFMA R3, R6, R2, R3 ;  /* 0x0000000206037223 */ /* 0x000fc40000000003 */
[----:B------:R-:W-:-:S04]  /*0570*/  FFMA R4, R6, R4, R19 ;  /* 0x0000000406047223 */ /* 0x000fc80000000013 */
[----:B------:R-:W-:-:S04]  /*0580*/  FADD R4, -R3, R4 ;  /* 0x0000000403047221 */ /* 0x000fc80000000100 */
[----:B------:R-:W-:-:S04]  /*0590*/  FFMA R4, R10, R4, R3 ;  /* 0x000000040a047223 */ /* 0x000fc80000000003 */
[----:B------:R-:W-:-:S04]  /*05a0*/  FADD R4, RZ, -R4 ;  /* 0x80000004ff047221 */ /* 0x000fc80000000000 */
[----:B------:R-:W-:-:S05]  /*05b0*/  FMUL R4, R4, 1.4426950216293334961 ;  /* 0x3fb8aa3b04047820 */ /* 0x000fca0000400000 */
[----:B------:R-:W-:-:S13]  /*05c0*/  FSETP.GEU.AND P0, PT, R4, -126, PT ;  /* 0xc2fc00000400780b */ /* 0x000fda0003f0e000 */
[----:B------:R-:W-:-:S04]  /*05d0*/  @!P0 FMUL R4, R4, 0.5 ;  /* 0x3f00000004048820 */ /* 0x000fc80000400000 */
[----:B------:R-:W0:Y:S02]  /*05e0*/  MUFU.EX2 R2, R4 ;  /* 0x0000000400027308 */ /* 0x000e240000000800 */
[----:B0-----:R-:W-:-:S04]  /*05f0*/  @!P0 FMUL R2, R2, R2 ;  /* 0x0000000202028220 */ /* 0x001fc80000400000 */
[----:B------:R-:W-:Y:S02]  /*0600*/  FADD R5, R2, 1 ;  /* 0x3f80000002057421 */ /* 0x000fe40000000000 */
[----:B------:R-:W0:Y:S03]  /*0610*/  LDC.64 R2, c[0x0][0x210] ;  /* 0x00008400ff027b82 */ /* 0x000e260000000a00 */
[----:B------:R-:W-:Y:S01]  /*0620*/  FSETP.GT.AND P0, PT, R5, 8.50705917302346158658e+37, PT ;  /* 0x7e8000000500780b */ /* 0x000fe20003f04000 */
[----:B------:R-:W-:-:S12]  /*0630*/  HFMA2.MMA R6, -RZ, RZ, 1.625, 0 ;  /* 0x3e800000ff067435 */ /* 0x000fd800000001ff */
[----:B------:R-:W-:-:S06]  /*0640*/  @P0 FMUL R5, R5, 0.25 ;  /* 0x3e80000005050820 */ /* 0x000fcc0000400000 */
[----:B------:R-:W1:Y:S01]  /*0650*/  MUFU.RCP R5, R5 ;  /* 0x0000000500057308 */ /* 0x000e620000001000 */
[----:B------:R-:W-:Y:S01]  /*0660*/  FSEL R6, R6, 1, P0 ;  /* 0x3f80000006067808 */ /* 0x000fe20000000000 */
[----:B0-----:R-:W-:-:S04]  /*0670*/  IMAD.WIDE R2, R0, 0x4, R2 ;  /* 0x0000000400027825 */ /* 0x001fc800078e0202 */
[----:B-1----:R-:W-:-:S05]  /*0680*/  FMUL R7, R5, R6 ;  /* 0x0000000605077220 */ /* 0x002fca0000400000 */
[----:B------:R-:W-:Y:S01]  /*0690*/  STG.E desc[UR4][R2.64], R7 ;  /* 0x0000000702007986 */ /* 0x000fe2000c101904 */
[----:B------:R-:W-:Y:S05]  /*06a0*/  EXIT ;  /* 0x000000000000794d */ /* 0x000fea0003800000 */
.L_x_0:
[----:B------:R-:W-:-:S00]  /*06b0*/  BRA `(.L_x_0) ;  /* 0xfffffffc00fc7947 */ /* 0x000fc0000383ffff */
[----:B------:R-:W-:-:S00]  /*06c0*/  NOP ;  /* 0x0000000000007918 */ /* 0x000fc00000000000 */
        /* <DEDUP_REMOVED lines=11> */
.L_x_1:


//--------------------- .nv.constant0.triton_poi_fused__unsafe_index_add_convolution_mul_sigmoid_sub_142 --------------------------
	.section	.nv.constant0.triton_poi_fused__unsafe_index_add_convolution_mul_sigmoid_sub_142,"a",@progbits
	.sectionflags	@""
	.align	4
.nv.constant0.triton_poi_fused__unsafe_index_add_convolution_mul_sigmoid_sub_142:
	.zero		604
